//
// Generated by NVIDIA NVVM Compiler
//
// Compiler Build ID: CL-36424714
// Cuda compilation tools, release 13.0, V13.0.88
// Based on NVVM 20.0.0
//

.version 9.0
.target sm_100
.address_size 64

	// .globl	_Z12sumReductionPKfPfi
// _ZZ12sumReductionPKfPfiE11partial_sum has been demoted

.visible .entry _Z12sumReductionPKfPfi(
	.param .u64 .ptr .align 1 _Z12sumReductionPKfPfi_param_0,
	.param .u64 .ptr .align 1 _Z12sumReductionPKfPfi_param_1,
	.param .u32 _Z12sumReductionPKfPfi_param_2
)
{
	.reg .pred 	%p<7>;
	.reg .b32 	%r<18>;
	.reg .b32 	%f<9>;
	.reg .b64 	%rd<9>;
	// demoted variable
	.shared .align 4 .b8 _ZZ12sumReductionPKfPfiE11partial_sum[1024];
	ld.param.u64 	%rd1, [_Z12sumReductionPKfPfi_param_0];
	ld.param.u64 	%rd2, [_Z12sumReductionPKfPfi_param_1];
	ld.param.u32 	%r8, [_Z12sumReductionPKfPfi_param_2];
	mov.u32 	%r1, %ctaid.x;
	mov.u32 	%r2, %ntid.x;
	mov.u32 	%r3, %tid.x;
	mad.lo.s32 	%r4, %r1, %r2, %r3;
	setp.ge.s32 	%p1, %r4, %r8;
	mov.f32 	%f8, 0f00000000;
	@%p1 bra 	$L__BB0_2;
	cvta.to.global.u64 	%rd3, %rd1;
	mul.wide.s32 	%rd4, %r4, 4;
	add.s64 	%rd5, %rd3, %rd4;
	ld.global.f32 	%f8, [%rd5];
$L__BB0_2:
	shl.b32 	%r9, %r3, 2;
	mov.u32 	%r10, _ZZ12sumReductionPKfPfiE11partial_sum;
	add.s32 	%r5, %r10, %r9;
	st.shared.f32 	[%r5], %f8;
	bar.sync 	0;
	setp.lt.u32 	%p2, %r2, 2;
	@%p2 bra 	$L__BB0_8;
	mov.b32 	%r17, 1;
$L__BB0_4:
	mov.u32 	%r6, %r17;
	shl.b32 	%r17, %r6, 1;
	add.s32 	%r12, %r17, -1;
	and.b32  	%r13, %r12, %r3;
	setp.ne.s32 	%p3, %r13, 0;
	@%p3 bra 	$L__BB0_7;
	add.s32 	%r14, %r6, %r3;
	setp.ge.u32 	%p4, %r14, %r2;
	@%p4 bra 	$L__BB0_7;
	shl.b32 	%r15, %r6, 2;
	add.s32 	%r16, %r5, %r15;
	ld.shared.f32 	%f4, [%r16];
	ld.shared.f32 	%f5, [%r5];
	add.f32 	%f6, %f4, %f5;
	st.shared.f32 	[%r5], %f6;
$L__BB0_7:
	bar.sync 	0;
	setp.lt.u32 	%p5, %r17, %r2;
	@%p5 bra 	$L__BB0_4;
$L__BB0_8:
	setp.ne.s32 	%p6, %r3, 0;
	@%p6 bra 	$L__BB0_10;
	ld.shared.f32 	%f7, [_ZZ12sumReductionPKfPfiE11partial_sum];
	cvta.to.global.u64 	%rd6, %rd2;
	mul.wide.u32 	%rd7, %r1, 4;
	add.s64 	%rd8, %rd6, %rd7;
	st.global.f32 	[%rd8], %f7;
$L__BB0_10:
	ret;

}


// ===== COMPILED SASS (sm_100) =====

	.target	sm_100

	.elftype	@"ET_EXEC"


//--------------------- .note.nv.tkinfo           --------------------------
	.section	.note.nv.tkinfo,"",@"SHT_NOTE"
	.sectionflags	@"SHF_NOTE_NV_TKINFO"
	.tkinfo
        /*0018*/ 	.word	0x00000002
        /*0030*/ 	.string	""
        /*0030*/ 	.string	"ptxas"
        /*0030*/ 	.string	"Cuda compilation tools, release 13.0, V13.0.88"
        /*0030*/ 	.string	"Build cuda_13.0.r13.0/compiler.36424714_0"
        /*0030*/ 	.string	"-arch sm_100 -m 64 "



//--------------------- .note.nv.cuinfo           --------------------------
	.section	.note.nv.cuinfo,"",@"SHT_NOTE"
	.sectionflags	@"SHF_NOTE_NV_CUINFO"
        /*0018*/ 	.short	0x0002
        /*001a*/ 	.short	0x0064
        /*001c*/ 	.short	0x0082
	.zero		2


//--------------------- .nv.info                  --------------------------
	.section	.nv.info,"",@"SHT_CUDA_INFO"
	.align	4


	//----- nvinfo : EIATTR_REGCOUNT
	.align		4
        /*0000*/ 	.byte	0x04, 0x2f
        /*0002*/ 	.short	(.L_1 - .L_0)
	.align		4
.L_0:
        /*0004*/ 	.word	index@(_Z12sumReductionPKfPfi)
        /*0008*/ 	.word	0x0000000a


	//----- nvinfo : EIATTR_FRAME_SIZE
	.align		4
.L_1:
        /*000c*/ 	.byte	0x04, 0x11
        /*000e*/ 	.short	(.L_3 - .L_2)
	.align		4
.L_2:
        /*0010*/ 	.word	index@(_Z12sumReductionPKfPfi)
        /*0014*/ 	.word	0x00000000


	//----- nvinfo : EIATTR_MIN_STACK_SIZE
	.align		4
.L_3:
        /*0018*/ 	.byte	0x04, 0x12
        /*001a*/ 	.short	(.L_5 - .L_4)
	.align		4
.L_4:
        /*001c*/ 	.word	index@(_Z12sumReductionPKfPfi)
        /*0020*/ 	.word	0x00000000
.L_5:


//--------------------- .nv.compat                --------------------------
	.section	.nv.compat,"",@"SHT_CUDA_COMPAT_INFO"
	.align	4
        /*0000*/ 	.byte	0x02, 0x09, 0x00, 0x00, 0x02, 0x02, 0x01, 0x00, 0x02, 0x05, 0x05, 0x00, 0x03, 0x07, 0x01, 0x01
        /*0010*/ 	.byte	0x02, 0x03, 0x00, 0x00, 0x02, 0x06, 0x01, 0x00, 0x04, 0x0b, 0x08, 0x00, 0x09, 0x00, 0x00, 0x00
        /*0020*/ 	.byte	0x00, 0x00, 0x00, 0x00


//--------------------- .nv.info._Z12sumReductionPKfPfi --------------------------
	.section	.nv.info._Z12sumReductionPKfPfi,"",@"SHT_CUDA_INFO"
	.sectionflags	@""
	.align	4


	//----- nvinfo : EIATTR_CUDA_API_VERSION
	.align		4
        /*0000*/ 	.byte	0x04, 0x37
        /*0002*/ 	.short	(.L_7 - .L_6)
.L_6:
        /*0004*/ 	.word	0x00000082


	//----- nvinfo : EIATTR_KPARAM_INFO
	.align		4
.L_7:
        /*0008*/ 	.byte	0x04, 0x17
        /*000a*/ 	.short	(.L_9 - .L_8)
.L_8:
        /*000c*/ 	.word	0x00000000
        /*0010*/ 	.short	0x0002
        /*0012*/ 	.short	0x0010
        /*0014*/ 	.byte	0x00, 0xf0, 0x11, 0x00


	//----- nvinfo : EIATTR_KPARAM_INFO
	.align		4
.L_9:
        /*0018*/ 	.byte	0x04, 0x17
        /*001a*/ 	.short	(.L_11 - .L_10)
.L_10:
        /*001c*/ 	.word	0x00000000
        /*0020*/ 	.short	0x0001
        /*0022*/ 	.short	0x0008
        /*0024*/ 	.byte	0x00, 0xf5, 0x21, 0x00


	//----- nvinfo : EIATTR_KPARAM_INFO
	.align		4
.L_11:
        /*0028*/ 	.byte	0x04, 0x17
        /*002a*/ 	.short	(.L_13 - .L_12)
.L_12:
        /*002c*/ 	.word	0x00000000
        /*0030*/ 	.short	0x0000
        /*0032*/ 	.short	0x0000
        /*0034*/ 	.byte	0x00, 0xf5, 0x21, 0x00


	//----- nvinfo : EIATTR_SPARSE_MMA_MASK
	.align		4
.L_13:
        /*0038*/ 	.byte	0x03, 0x50
        /*003a*/ 	.short	0x0000


	//----- nvinfo : EIATTR_MAXREG_COUNT
	.align		4
        /*003c*/ 	.byte	0x03, 0x1b
        /*003e*/ 	.short	0x00ff


	//----- nvinfo : EIATTR_NUM_BARRIERS
	.align		4
        /*0040*/ 	.byte	0x02, 0x4c
        /*0042*/ 	.byte	0x01
	.zero		1


	//----- nvinfo : EIATTR_MERCURY_ISA_VERSION
	.align		4
        /*0044*/ 	.byte	0x03, 0x5f
        /*0046*/ 	.short	0x0101


	//----- nvinfo : EIATTR_VRC_CTA_INIT_COUNT
	.align		4
        /*0048*/ 	.byte	0x02, 0x4a
	.zero		1
	.zero		1


	//----- nvinfo : EIATTR_EXIT_INSTR_OFFSETS
	.align		4
        /*004c*/ 	.byte	0x04, 0x1c
        /*004e*/ 	.short	(.L_15 - .L_14)


	//   ....[0]....
.L_14:
        /*0050*/ 	.word	0x00000240


	//   ....[1]....
        /*0054*/ 	.word	0x000002c0


	//----- nvinfo : EIATTR_CBANK_PARAM_SIZE
	.align		4
.L_15:
        /*0058*/ 	.byte	0x03, 0x19
        /*005a*/ 	.short	0x0014


	//----- nvinfo : EIATTR_PARAM_CBANK
	.align		4
        /*005c*/ 	.byte	0x04, 0x0a
        /*005e*/ 	.short	(.L_17 - .L_16)
	.align		4
.L_16:
        /*0060*/ 	.word	index@(.nv.constant0._Z12sumReductionPKfPfi)
        /*0064*/ 	.short	0x0380
        /*0066*/ 	.short	0x0014


	//----- nvinfo : EIATTR_SW_WAR
	.align		4
.L_17:
        /*0068*/ 	.byte	0x04, 0x36
        /*006a*/ 	.short	(.L_19 - .L_18)
.L_18:
        /*006c*/ 	.word	0x00000008
.L_19:


//--------------------- .nv.callgraph             --------------------------
	.section	.nv.callgraph,"",@"SHT_CUDA_CALLGRAPH"
	.align	4
	.sectionentsize	8
	.align		4
        /*0000*/ 	.word	0x00000000
	.align		4
        /*0004*/ 	.word	0xffffffff
	.align		4
        /*0008*/ 	.word	0x00000000
	.align		4
        /*000c*/ 	.word	0xfffffffe
	.align		4
        /*0010*/ 	.word	0x00000000
	.align		4
        /*0014*/ 	.word	0xfffffffd
	.align		4
        /*0018*/ 	.word	0x00000000
	.align		4
        /*001c*/ 	.word	0xfffffffc


//--------------------- .text._Z12sumReductionPKfPfi --------------------------
	.section	.text._Z12sumReductionPKfPfi,"ax",@progbits
	.align	128
        .global         _Z12sumReductionPKfPfi
        .type           _Z12sumReductionPKfPfi,@function
        .size           _Z12sumReductionPKfPfi,(.L_x_3 - _Z12sumReductionPKfPfi)
        .other          _Z12sumReductionPKfPfi,@"STO_CUDA_ENTRY STV_DEFAULT"
_Z12sumReductionPKfPfi:
.text._Z12sumReductionPKfPfi:
[----:B------:R-:W-:Y:S01]  /*0000*/  LDC R1, c[0x0][0x37c] ;  /* 0x0000df00ff017b82 */ /* 0x000fe20000000800 */
[----:B------:R-:W0:Y:S01]  /*0010*/  S2R R7, SR_CTAID.X ;  /* 0x0000000000077919 */ /* 0x000e220000002500 */
[----:B------:R-:W0:Y:S01]  /*0020*/  LDCU UR8, c[0x0][0x360] ;  /* 0x00006c00ff0877ac */ /* 0x000e220008000800 */
[----:B------:R-:W-:Y:S01]  /*0030*/  IMAD.MOV.U32 R0, RZ, RZ, RZ ;  /* 0x000000ffff007224 */ /* 0x000fe200078e00ff */
[----:B------:R-:W0:Y:S01]  /*0040*/  S2R R4, SR_TID.X ;  /* 0x0000000000047919 */ /* 0x000e220000002100 */
[----:B------:R-:W1:Y:S01]  /*0050*/  LDCU UR4, c[0x0][0x390] ;  /* 0x00007200ff0477ac */ /* 0x000e620008000800 */
[----:B------:R-:W2:Y:S01]  /*0060*/  LDCU.64 UR6, c[0x0][0x358] ;  /* 0x00006b00ff0677ac */ /* 0x000ea20008000a00 */
[----:B0-----:R-:W-:-:S05]  /*0070*/  IMAD R5, R7, UR8, R4 ;  /* 0x0000000807057c24 */ /* 0x001fca000f8e0204 */
[----:B-1----:R-:W-:-:S13]  /*0080*/  ISETP.GE.AND P0, PT, R5, UR4, PT ;  /* 0x0000000405007c0c */ /* 0x002fda000bf06270 */
[----:B------:R-:W0:Y:S02]  /*0090*/  @!P0 LDC.64 R2, c[0x0][0x380] ;  /* 0x0000e000ff028b82 */ /* 0x000e240000000a00 */
[----:B0-----:R-:W-:-:S05]  /*00a0*/  @!P0 IMAD.WIDE R2, R5, 0x4, R2 ;  /* 0x0000000405028825 */ /* 0x001fca00078e0202 */
[----:B--2---:R-:W2:Y:S01]  /*00b0*/  @!P0 LDG.E R0, desc[UR6][R2.64] ;  /* 0x0000000602008981 */ /* 0x004ea2000c1e1900 */
[----:B------:R-:W0:Y:S01]  /*00c0*/  S2UR UR5, SR_CgaCtaId ;  /* 0x00000000000579c3 */ /* 0x000e220000008800 */
[----:B------:R-:W-:Y:S01]  /*00d0*/  UMOV UR4, 0x400 ;  /* 0x0000040000047882 */ /* 0x000fe20000000000 */
[----:B------:R-:W-:Y:S01]  /*00e0*/  UISETP.GE.U32.AND UP0, UPT, UR8, 0x2, UPT ;  /* 0x000000020800788c */ /* 0x000fe2000bf06070 */
[----:B------:R-:W-:Y:S01]  /*00f0*/  ISETP.NE.AND P1, PT, R4, RZ, PT ;  /* 0x000000ff0400720c */ /* 0x000fe20003f25270 */
[----:B0-----:R-:W-:-:S06]  /*0100*/  ULEA UR4, UR5, UR4, 0x18 ;  /* 0x0000000405047291 */ /* 0x001fcc000f8ec0ff */
[----:B------:R-:W-:-:S05]  /*0110*/  LEA R5, R4, UR4, 0x2 ;  /* 0x0000000404057c11 */ /* 0x000fca000f8e10ff */
[----:B--2---:R0:W-:Y:S01]  /*0120*/  STS [R5], R0 ;  /* 0x0000000005007388 */ /* 0x0041e20000000800 */
[----:B------:R-:W-:Y:S06]  /*0130*/  BAR.SYNC.DEFER_BLOCKING 0x0 ;  /* 0x0000000000007b1d */ /* 0x000fec0000010000 */
[----:B------:R-:W-:Y:S05]  /*0140*/  BRA.U !UP0, `(.L_x_0) ;  /* 0x00000001083c7547 */ /* 0x000fea000b800000 */
[----:B------:R-:W-:-:S05]  /*0150*/  UMOV UR4, 0x1 ;  /* 0x0000000100047882 */ /* 0x000fca0000000000 */
.L_x_1:
[----:B0-----:R-:W-:Y:S01]  /*0160*/  IMAD.U32 R0, RZ, RZ, UR4 ;  /* 0x00000004ff007e24 */ /* 0x001fe2000f8e00ff */
[----:B------:R-:W-:-:S04]  /*0170*/  USHF.L.U32 UR4, UR4, 0x1, URZ ;  /* 0x0000000104047899 */ /* 0x000fc800080006ff */
[----:B------:R-:W-:Y:S01]  /*0180*/  UIADD3 UR5, UPT, UPT, UR4, -0x1, URZ ;  /* 0xffffffff04057890 */ /* 0x000fe2000fffe0ff */
[----:B-1----:R-:W-:Y:S01]  /*0190*/  IADD3 R2, PT, PT, R4, R0, RZ ;  /* 0x0000000004027210 */ /* 0x002fe20007ffe0ff */
[----:B------:R-:W-:-:S04]  /*01a0*/  UISETP.GE.U32.AND UP0, UPT, UR4, UR8, UPT ;  /* 0x000000080400728c */ /* 0x000fc8000bf06070 */
[----:B------:R-:W-:-:S04]  /*01b0*/  LOP3.LUT P0, RZ, R4, UR5, RZ, 0xc0, !PT ;  /* 0x0000000504ff7c12 */ /* 0x000fc8000f80c0ff */
[----:B------:R-:W-:-:S13]  /*01c0*/  ISETP.GE.U32.OR P0, PT, R2, UR8, P0 ;  /* 0x0000000802007c0c */ /* 0x000fda0008706470 */
[----:B------:R-:W-:Y:S01]  /*01d0*/  @!P0 LEA R0, R0, R5, 0x2 ;  /* 0x0000000500008211 */ /* 0x000fe200078e10ff */
[----:B------:R-:W-:Y:S05]  /*01e0*/  @!P0 LDS R3, [R5] ;  /* 0x0000000005038984 */ /* 0x000fea0000000800 */
[----:B------:R-:W0:Y:S02]  /*01f0*/  @!P0 LDS R0, [R0] ;  /* 0x0000000000008984 */ /* 0x000e240000000800 */
[----:B0-----:R-:W-:-:S05]  /*0200*/  @!P0 FADD R2, R0, R3 ;  /* 0x0000000300028221 */ /* 0x001fca0000000000 */
[----:B------:R1:W-:Y:S01]  /*0210*/  @!P0 STS [R5], R2 ;  /* 0x0000000205008388 */ /* 0x0003e20000000800 */
[----:B------:R-:W-:Y:S06]  /*0220*/  BAR.SYNC.DEFER_BLOCKING 0x0 ;  /* 0x0000000000007b1d */ /* 0x000fec0000010000 */
[----:B------:R-:W-:Y:S05]  /*0230*/  BRA.U !UP0, `(.L_x_1) ;  /* 0xfffffffd08c87547 */ /* 0x000fea000b83ffff */
.L_x_0:
[----:B------:R-:W-:Y:S05]  /*0240*/  @P1 EXIT ;  /* 0x000000000000194d */ /* 0x000fea0003800000 */
[----:B------:R-:W2:Y:S01]  /*0250*/  S2UR UR5, SR_CgaCtaId ;  /* 0x00000000000579c3 */ /* 0x000ea20000008800 */
[----:B------:R-:W-:-:S07]  /*0260*/  UMOV UR4, 0x400 ;  /* 0x0000040000047882 */ /* 0x000fce0000000000 */
[----:B-1----:R-:W1:Y:S01]  /*0270*/  LDC.64 R2, c[0x0][0x388] ;  /* 0x0000e200ff027b82 */ /* 0x002e620000000a00 */
[----:B--2---:R-:W-:Y:S01]  /*0280*/  ULEA UR4, UR5, UR4, 0x18 ;  /* 0x0000000405047291 */ /* 0x004fe2000f8ec0ff */
[----:B-1----:R-:W-:-:S08]  /*0290*/  IMAD.WIDE.U32 R2, R7, 0x4, R2 ;  /* 0x0000000407027825 */ /* 0x002fd000078e0002 */
[----:B0-----:R-:W0:Y:S04]  /*02a0*/  LDS R5, [UR4] ;  /* 0x00000004ff057984 */ /* 0x001e280008000800 */
[----:B0-----:R-:W-:Y:S01]  /*02b0*/  STG.E desc[UR6][R2.64], R5 ;  /* 0x0000000502007986 */ /* 0x001fe2000c101906 */
[----:B------:R-:W-:Y:S05]  /*02c0*/  EXIT ;  /* 0x000000000000794d */ /* 0x000fea0003800000 */
.L_x_2:
[----:B------:R-:W-:-:S00]  /*02d0*/  BRA `(.L_x_2) ;  /* 0xfffffffc00fc7947 */ /* 0x000fc0000383ffff */
[----:B------:R-:W-:-:S00]  /*02e0*/  NOP ;  /* 0x0000000000007918 */ /* 0x000fc00000000000 */
        /* <DEDUP_REMOVED lines=9> */
.L_x_3:


//--------------------- .nv.shared._Z12sumReductionPKfPfi --------------------------
	.section	.nv.shared._Z12sumReductionPKfPfi,"aw",@nobits
	.sectionflags	@""
	.align	4
.nv.shared._Z12sumReductionPKfPfi:
	.zero		2048


//--------------------- .nv.shared.reserved.0     --------------------------
	.section	.nv.shared.reserved.0,"aw",@nobits
	.weak		__nv_reservedSMEM_offset_0_alias
	.size		__nv_reservedSMEM_offset_0_alias, 0, 64
	.other		__nv_reservedSMEM_offset_0_alias,@"STO_CUDA_RESERVED_SHARED STV_DEFAULT"
__nv_reservedSMEM_offset_0_alias:
	.zero		0
	.zero		64


//--------------------- .nv.constant0._Z12sumReductionPKfPfi --------------------------
	.section	.nv.constant0._Z12sumReductionPKfPfi,"a",@progbits
	.sectionflags	@""
	.align	4
.nv.constant0._Z12sumReductionPKfPfi:
	.zero		916


//--------------------- SYMBOLS --------------------------

	.type		.nv.reservedSmem.offset0,@object
	.size		.nv.reservedSmem.offset0,0x4
	.type		.nv.reservedSmem.cap,@object
	.size		.nv.reservedSmem.cap,0x4
